//
// Generated by NVIDIA NVVM Compiler
//
// Compiler Build ID: CL-36424714
// Cuda compilation tools, release 13.0, V13.0.88
// Based on NVVM 20.0.0
//

.version 9.0
.target sm_100
.address_size 64

	// .globl	_Z6EvolvePbiii

.visible .entry _Z6EvolvePbiii(
	.param .u64 .ptr .align 1 _Z6EvolvePbiii_param_0,
	.param .u32 _Z6EvolvePbiii_param_1,
	.param .u32 _Z6EvolvePbiii_param_2,
	.param .u32 _Z6EvolvePbiii_param_3
)
{
	.reg .pred 	%p<81>;
	.reg .b16 	%rs<22>;
	.reg .b32 	%r<86>;
	.reg .b64 	%rd<98>;

	ld.param.u64 	%rd44, [_Z6EvolvePbiii_param_0];
	ld.param.u32 	%r38, [_Z6EvolvePbiii_param_1];
	ld.param.u32 	%r39, [_Z6EvolvePbiii_param_2];
	ld.param.u32 	%r40, [_Z6EvolvePbiii_param_3];
	cvta.to.global.u64 	%rd1, %rd44;
	mov.u32 	%r41, %ctaid.x;
	mov.u32 	%r42, %ntid.x;
	mov.u32 	%r43, %tid.x;
	mad.lo.s32 	%r1, %r41, %r42, %r43;
	mul.lo.s32 	%r2, %r40, %r39;
	setp.ge.s32 	%p1, %r1, %r2;
	@%p1 bra 	$L__BB0_50;
	div.s32 	%r3, %r1, %r40;
	mul.lo.s32 	%r44, %r3, %r40;
	sub.s32 	%r4, %r1, %r44;
	max.s32 	%r45, %r3, 1;
	add.s32 	%r77, %r45, -1;
	add.s32 	%r46, %r3, 1;
	add.s32 	%r47, %r39, -1;
	min.s32 	%r6, %r46, %r47;
	max.s32 	%r7, %r4, 1;
	add.s32 	%r8, %r7, -1;
	add.s32 	%r48, %r4, 1;
	add.s32 	%r49, %r40, -1;
	min.s32 	%r9, %r48, %r49;
	setp.gt.s32 	%p2, %r77, %r6;
	mov.b64 	%rd96, 0;
	@%p2 bra 	$L__BB0_46;
	mul.lo.s32 	%r10, %r39, %r38;
	sub.s32 	%r50, %r9, %r7;
	add.s32 	%r51, %r50, 2;
	and.b32  	%r11, %r51, 7;
	xor.b32  	%r52, %r9, 2;
	sub.s32 	%r53, %r52, %r7;
	and.b32  	%r12, %r53, 3;
	and.b32  	%r13, %r51, 3;
	and.b32  	%r14, %r53, 1;
	and.b32  	%r54, %r51, -8;
	neg.s32 	%r15, %r54;
	mov.b64 	%rd96, 0;
$L__BB0_3:
	mov.u32 	%r16, %r77;
	setp.gt.s32 	%p3, %r8, %r9;
	@%p3 bra 	$L__BB0_45;
	sub.s32 	%r55, %r9, %r7;
	add.s32 	%r56, %r55, 1;
	setp.lt.u32 	%p4, %r56, 7;
	add.s32 	%r57, %r16, %r10;
	mul.lo.s32 	%r17, %r57, %r40;
	mov.u32 	%r84, %r8;
	@%p4 bra 	$L__BB0_24;
	sub.s32 	%r79, %r7, %r4;
	add.s32 	%r80, %r7, %r17;
	mov.u32 	%r78, %r15;
	mov.u32 	%r81, %r7;
	mov.u32 	%r82, %r8;
$L__BB0_6:
	.pragma "nounroll";
	setp.eq.s32 	%p5, %r3, %r16;
	setp.eq.s32 	%p6, %r79, 1;
	and.pred  	%p7, %p5, %p6;
	add.s32 	%r58, %r80, -1;
	cvt.s64.s32 	%rd48, %r58;
	add.s64 	%rd4, %rd1, %rd48;
	@%p7 bra 	$L__BB0_8;
	ld.global.u8 	%rs4, [%rd4];
	setp.ne.s16 	%p8, %rs4, 0;
	selp.u64 	%rd49, 1, 0, %p8;
	add.s64 	%rd96, %rd96, %rd49;
$L__BB0_8:
	add.s32 	%r59, %r82, 1;
	setp.eq.s32 	%p10, %r4, %r59;
	and.pred  	%p11, %p5, %p10;
	@%p11 bra 	$L__BB0_10;
	ld.global.u8 	%rs5, [%rd4+1];
	setp.ne.s16 	%p12, %rs5, 0;
	selp.u64 	%rd50, 1, 0, %p12;
	add.s64 	%rd96, %rd96, %rd50;
$L__BB0_10:
	add.s32 	%r60, %r82, 2;
	setp.eq.s32 	%p14, %r4, %r60;
	and.pred  	%p15, %p5, %p14;
	@%p15 bra 	$L__BB0_12;
	ld.global.u8 	%rs6, [%rd4+2];
	setp.ne.s16 	%p16, %rs6, 0;
	selp.u64 	%rd51, 1, 0, %p16;
	add.s64 	%rd96, %rd96, %rd51;
$L__BB0_12:
	add.s32 	%r61, %r82, 3;
	setp.eq.s32 	%p18, %r4, %r61;
	and.pred  	%p19, %p5, %p18;
	@%p19 bra 	$L__BB0_14;
	ld.global.u8 	%rs7, [%rd4+3];
	setp.ne.s16 	%p20, %rs7, 0;
	selp.u64 	%rd52, 1, 0, %p20;
	add.s64 	%rd96, %rd96, %rd52;
$L__BB0_14:
	add.s32 	%r62, %r82, 4;
	setp.eq.s32 	%p22, %r4, %r62;
	and.pred  	%p23, %p5, %p22;
	@%p23 bra 	$L__BB0_16;
	ld.global.u8 	%rs8, [%rd4+4];
	setp.ne.s16 	%p24, %rs8, 0;
	selp.u64 	%rd53, 1, 0, %p24;
	add.s64 	%rd96, %rd96, %rd53;
$L__BB0_16:
	add.s32 	%r63, %r82, 5;
	setp.eq.s32 	%p26, %r4, %r63;
	and.pred  	%p27, %p5, %p26;
	@%p27 bra 	$L__BB0_18;
	ld.global.u8 	%rs9, [%rd4+5];
	setp.ne.s16 	%p28, %rs9, 0;
	selp.u64 	%rd54, 1, 0, %p28;
	add.s64 	%rd96, %rd96, %rd54;
$L__BB0_18:
	add.s32 	%r64, %r82, 6;
	setp.eq.s32 	%p30, %r4, %r64;
	and.pred  	%p31, %p5, %p30;
	@%p31 bra 	$L__BB0_20;
	ld.global.u8 	%rs10, [%rd4+6];
	setp.ne.s16 	%p32, %rs10, 0;
	selp.u64 	%rd55, 1, 0, %p32;
	add.s64 	%rd96, %rd96, %rd55;
$L__BB0_20:
	add.s32 	%r65, %r82, 7;
	setp.eq.s32 	%p34, %r4, %r65;
	and.pred  	%p35, %p5, %p34;
	@%p35 bra 	$L__BB0_22;
	ld.global.u8 	%rs11, [%rd4+7];
	setp.ne.s16 	%p36, %rs11, 0;
	selp.u64 	%rd56, 1, 0, %p36;
	add.s64 	%rd96, %rd96, %rd56;
$L__BB0_22:
	add.s32 	%r82, %r82, 8;
	add.s32 	%r81, %r81, 8;
	add.s32 	%r80, %r80, 8;
	add.s32 	%r79, %r79, 8;
	add.s32 	%r78, %r78, 8;
	setp.ne.s32 	%p37, %r78, 0;
	@%p37 bra 	$L__BB0_6;
	add.s32 	%r84, %r81, -1;
$L__BB0_24:
	setp.eq.s32 	%p38, %r11, 0;
	@%p38 bra 	$L__BB0_45;
	add.s32 	%r66, %r11, -1;
	setp.lt.u32 	%p39, %r66, 3;
	@%p39 bra 	$L__BB0_35;
	setp.eq.s32 	%p40, %r3, %r16;
	setp.eq.s32 	%p41, %r4, %r84;
	and.pred  	%p42, %p40, %p41;
	add.s32 	%r67, %r84, %r17;
	cvt.s64.s32 	%rd58, %r67;
	add.s64 	%rd23, %rd1, %rd58;
	@%p42 bra 	$L__BB0_28;
	ld.global.u8 	%rs12, [%rd23];
	setp.ne.s16 	%p43, %rs12, 0;
	selp.u64 	%rd59, 1, 0, %p43;
	add.s64 	%rd96, %rd96, %rd59;
$L__BB0_28:
	setp.eq.s32 	%p44, %r3, %r16;
	add.s32 	%r68, %r84, 1;
	setp.eq.s32 	%p45, %r4, %r68;
	and.pred  	%p46, %p44, %p45;
	@%p46 bra 	$L__BB0_30;
	ld.global.u8 	%rs13, [%rd23+1];
	setp.ne.s16 	%p47, %rs13, 0;
	selp.u64 	%rd60, 1, 0, %p47;
	add.s64 	%rd96, %rd96, %rd60;
$L__BB0_30:
	setp.eq.s32 	%p48, %r3, %r16;
	add.s32 	%r69, %r84, 2;
	setp.eq.s32 	%p49, %r4, %r69;
	and.pred  	%p50, %p48, %p49;
	@%p50 bra 	$L__BB0_32;
	ld.global.u8 	%rs14, [%rd23+2];
	setp.ne.s16 	%p51, %rs14, 0;
	selp.u64 	%rd61, 1, 0, %p51;
	add.s64 	%rd96, %rd96, %rd61;
$L__BB0_32:
	setp.eq.s32 	%p52, %r3, %r16;
	add.s32 	%r70, %r84, 3;
	setp.eq.s32 	%p53, %r4, %r70;
	and.pred  	%p54, %p52, %p53;
	@%p54 bra 	$L__BB0_34;
	ld.global.u8 	%rs15, [%rd23+3];
	setp.ne.s16 	%p55, %rs15, 0;
	selp.u64 	%rd62, 1, 0, %p55;
	add.s64 	%rd96, %rd96, %rd62;
$L__BB0_34:
	add.s32 	%r84, %r84, 4;
$L__BB0_35:
	setp.eq.s32 	%p56, %r13, 0;
	@%p56 bra 	$L__BB0_45;
	setp.eq.s32 	%p57, %r12, 1;
	@%p57 bra 	$L__BB0_42;
	setp.eq.s32 	%p58, %r3, %r16;
	setp.eq.s32 	%p59, %r4, %r84;
	and.pred  	%p60, %p58, %p59;
	add.s32 	%r71, %r84, %r17;
	cvt.s64.s32 	%rd64, %r71;
	add.s64 	%rd34, %rd1, %rd64;
	@%p60 bra 	$L__BB0_39;
	ld.global.u8 	%rs16, [%rd34];
	setp.ne.s16 	%p61, %rs16, 0;
	selp.u64 	%rd65, 1, 0, %p61;
	add.s64 	%rd96, %rd96, %rd65;
$L__BB0_39:
	setp.eq.s32 	%p62, %r3, %r16;
	add.s32 	%r72, %r84, 1;
	setp.eq.s32 	%p63, %r4, %r72;
	and.pred  	%p64, %p62, %p63;
	@%p64 bra 	$L__BB0_41;
	ld.global.u8 	%rs17, [%rd34+1];
	setp.ne.s16 	%p65, %rs17, 0;
	selp.u64 	%rd66, 1, 0, %p65;
	add.s64 	%rd96, %rd96, %rd66;
$L__BB0_41:
	add.s32 	%r84, %r84, 2;
$L__BB0_42:
	setp.eq.s32 	%p66, %r14, 0;
	@%p66 bra 	$L__BB0_45;
	setp.eq.s32 	%p67, %r3, %r16;
	setp.eq.s32 	%p68, %r4, %r84;
	and.pred  	%p69, %p67, %p68;
	@%p69 bra 	$L__BB0_45;
	add.s32 	%r73, %r84, %r17;
	cvt.s64.s32 	%rd67, %r73;
	add.s64 	%rd68, %rd1, %rd67;
	ld.global.u8 	%rs18, [%rd68];
	setp.ne.s16 	%p70, %rs18, 0;
	selp.u64 	%rd69, 1, 0, %p70;
	add.s64 	%rd96, %rd96, %rd69;
$L__BB0_45:
	add.s32 	%r77, %r16, 1;
	setp.ne.s32 	%p71, %r16, %r6;
	@%p71 bra 	$L__BB0_3;
$L__BB0_46:
	mul.lo.s32 	%r74, %r2, %r38;
	mad.lo.s32 	%r75, %r3, %r40, %r74;
	add.s32 	%r37, %r75, %r4;
	cvt.s64.s32 	%rd70, %r37;
	add.s64 	%rd71, %rd1, %rd70;
	ld.global.u8 	%rs1, [%rd71];
	setp.ne.s16 	%p72, %rs1, 0;
	setp.eq.s64 	%p73, %rd96, 2;
	and.pred  	%p74, %p72, %p73;
	mov.b16 	%rs21, 1;
	@%p74 bra 	$L__BB0_49;
	setp.ne.s16 	%p75, %rs1, 0;
	setp.eq.s64 	%p76, %rd96, 3;
	and.pred  	%p77, %p75, %p76;
	@%p77 bra 	$L__BB0_49;
	setp.eq.s64 	%p78, %rd96, 3;
	setp.eq.s16 	%p79, %rs1, 0;
	and.pred  	%p80, %p79, %p78;
	selp.u16 	%rs21, 1, 0, %p80;
$L__BB0_49:
	add.s32 	%r76, %r37, %r2;
	cvt.s64.s32 	%rd72, %r76;
	add.s64 	%rd73, %rd1, %rd72;
	st.global.u8 	[%rd73], %rs21;
$L__BB0_50:
	ret;

}


// ===== COMPILED SASS (sm_100) =====

	.target	sm_100

	.elftype	@"ET_EXEC"


//--------------------- .note.nv.tkinfo           --------------------------
	.section	.note.nv.tkinfo,"",@"SHT_NOTE"
	.sectionflags	@"SHF_NOTE_NV_TKINFO"
	.tkinfo
        /*0018*/ 	.word	0x00000002
        /*0030*/ 	.string	""
        /*0030*/ 	.string	"ptxas"
        /*0030*/ 	.string	"Cuda compilation tools, release 13.0, V13.0.88"
        /*0030*/ 	.string	"Build cuda_13.0.r13.0/compiler.36424714_0"
        /*0030*/ 	.string	"-arch sm_100 -m 64 "



//--------------------- .note.nv.cuinfo           --------------------------
	.section	.note.nv.cuinfo,"",@"SHT_NOTE"
	.sectionflags	@"SHF_NOTE_NV_CUINFO"
        /*0018*/ 	.short	0x0002
        /*001a*/ 	.short	0x0064
        /*001c*/ 	.short	0x0082
	.zero		2


//--------------------- .nv.info                  --------------------------
	.section	.nv.info,"",@"SHT_CUDA_INFO"
	.align	4


	//----- nvinfo : EIATTR_REGCOUNT
	.align		4
        /*0000*/ 	.byte	0x04, 0x2f
        /*0002*/ 	.short	(.L_1 - .L_0)
	.align		4
.L_0:
        /*0004*/ 	.word	index@(_Z6EvolvePbiii)
        /*0008*/ 	.word	0x0000001e


	//----- nvinfo : EIATTR_FRAME_SIZE
	.align		4
.L_1:
        /*000c*/ 	.byte	0x04, 0x11
        /*000e*/ 	.short	(.L_3 - .L_2)
	.align		4
.L_2:
        /*0010*/ 	.word	index@(_Z6EvolvePbiii)
        /*0014*/ 	.word	0x00000000


	//----- nvinfo : EIATTR_MIN_STACK_SIZE
	.align		4
.L_3:
        /*0018*/ 	.byte	0x04, 0x12
        /*001a*/ 	.short	(.L_5 - .L_4)
	.align		4
.L_4:
        /*001c*/ 	.word	index@(_Z6EvolvePbiii)
        /*0020*/ 	.word	0x00000000
.L_5:


//--------------------- .nv.compat                --------------------------
	.section	.nv.compat,"",@"SHT_CUDA_COMPAT_INFO"
	.align	4
        /*0000*/ 	.byte	0x02, 0x09, 0x00, 0x00, 0x02, 0x02, 0x01, 0x00, 0x02, 0x05, 0x05, 0x00, 0x03, 0x07, 0x01, 0x01
        /*0010*/ 	.byte	0x02, 0x03, 0x00, 0x00, 0x02, 0x06, 0x01, 0x00, 0x04, 0x0b, 0x08, 0x00, 0x09, 0x00, 0x00, 0x00
        /*0020*/ 	.byte	0x00, 0x00, 0x00, 0x00


//--------------------- .nv.info._Z6EvolvePbiii   --------------------------
	.section	.nv.info._Z6EvolvePbiii,"",@"SHT_CUDA_INFO"
	.sectionflags	@""
	.align	4


	//----- nvinfo : EIATTR_CUDA_API_VERSION
	.align		4
        /*0000*/ 	.byte	0x04, 0x37
        /*0002*/ 	.short	(.L_7 - .L_6)
.L_6:
        /*0004*/ 	.word	0x00000082


	//----- nvinfo : EIATTR_KPARAM_INFO
	.align		4
.L_7:
        /*0008*/ 	.byte	0x04, 0x17
        /*000a*/ 	.short	(.L_9 - .L_8)
.L_8:
        /*000c*/ 	.word	0x00000000
        /*0010*/ 	.short	0x0003
        /*0012*/ 	.short	0x0010
        /*0014*/ 	.byte	0x00, 0xf0, 0x11, 0x00


	//----- nvinfo : EIATTR_KPARAM_INFO
	.align		4
.L_9:
        /*0018*/ 	.byte	0x04, 0x17
        /*001a*/ 	.short	(.L_11 - .L_10)
.L_10:
        /*001c*/ 	.word	0x00000000
        /*0020*/ 	.short	0x0002
        /*0022*/ 	.short	0x000c
        /*0024*/ 	.byte	0x00, 0xf0, 0x11, 0x00


	//----- nvinfo : EIATTR_KPARAM_INFO
	.align		4
.L_11:
        /*0028*/ 	.byte	0x04, 0x17
        /*002a*/ 	.short	(.L_13 - .L_12)
.L_12:
        /*002c*/ 	.word	0x00000000
        /*0030*/ 	.short	0x0001
        /*0032*/ 	.short	0x0008
        /*0034*/ 	.byte	0x00, 0xf0, 0x11, 0x00


	//----- nvinfo : EIATTR_KPARAM_INFO
	.align		4
.L_13:
        /*0038*/ 	.byte	0x04, 0x17
        /*003a*/ 	.short	(.L_15 - .L_14)
.L_14:
        /*003c*/ 	.word	0x00000000
        /*0040*/ 	.short	0x0000
        /*0042*/ 	.short	0x0000
        /*0044*/ 	.byte	0x00, 0xf5, 0x21, 0x00


	//----- nvinfo : EIATTR_SPARSE_MMA_MASK
	.align		4
.L_15:
        /*0048*/ 	.byte	0x03, 0x50
        /*004a*/ 	.short	0x0000


	//----- nvinfo : EIATTR_MAXREG_COUNT
	.align		4
        /*004c*/ 	.byte	0x03, 0x1b
        /*004e*/ 	.short	0x00ff


	//----- nvinfo : EIATTR_MERCURY_ISA_VERSION
	.align		4
        /*0050*/ 	.byte	0x03, 0x5f
        /*0052*/ 	.short	0x0101


	//----- nvinfo : EIATTR_VRC_CTA_INIT_COUNT
	.align		4
        /*0054*/ 	.byte	0x02, 0x4a
	.zero		1
	.zero		1


	//----- nvinfo : EIATTR_EXIT_INSTR_OFFSETS
	.align		4
        /*0058*/ 	.byte	0x04, 0x1c
        /*005a*/ 	.short	(.L_17 - .L_16)


	//   ....[0]....
.L_16:
        /*005c*/ 	.word	0x00000090


	//   ....[1]....
        /*0060*/ 	.word	0x00001050


	//----- nvinfo : EIATTR_CRS_STACK_SIZE
	.align		4
.L_17:
        /*0064*/ 	.byte	0x04, 0x1e
        /*0066*/ 	.short	(.L_19 - .L_18)
.L_18:
        /*0068*/ 	.word	0x00000000


	//----- nvinfo : EIATTR_CBANK_PARAM_SIZE
	.align		4
.L_19:
        /*006c*/ 	.byte	0x03, 0x19
        /*006e*/ 	.short	0x0014


	//----- nvinfo : EIATTR_PARAM_CBANK
	.align		4
        /*0070*/ 	.byte	0x04, 0x0a
        /*0072*/ 	.short	(.L_21 - .L_20)
	.align		4
.L_20:
        /*0074*/ 	.word	index@(.nv.constant0._Z6EvolvePbiii)
        /*0078*/ 	.short	0x0380
        /*007a*/ 	.short	0x0014


	//----- nvinfo : EIATTR_SW_WAR
	.align		4
.L_21:
        /*007c*/ 	.byte	0x04, 0x36
        /*007e*/ 	.short	(.L_23 - .L_22)
.L_22:
        /*0080*/ 	.word	0x00000008
.L_23:


//--------------------- .nv.callgraph             --------------------------
	.section	.nv.callgraph,"",@"SHT_CUDA_CALLGRAPH"
	.align	4
	.sectionentsize	8
	.align		4
        /*0000*/ 	.word	0x00000000
	.align		4
        /*0004*/ 	.word	0xffffffff
	.align		4
        /*0008*/ 	.word	0x00000000
	.align		4
        /*000c*/ 	.word	0xfffffffe
	.align		4
        /*0010*/ 	.word	0x00000000
	.align		4
        /*0014*/ 	.word	0xfffffffd
	.align		4
        /*0018*/ 	.word	0x00000000
	.align		4
        /*001c*/ 	.word	0xfffffffc


//--------------------- .text._Z6EvolvePbiii      --------------------------
	.section	.text._Z6EvolvePbiii,"ax",@progbits
	.align	128
        .global         _Z6EvolvePbiii
        .type           _Z6EvolvePbiii,@function
        .size           _Z6EvolvePbiii,(.L_x_14 - _Z6EvolvePbiii)
        .other          _Z6EvolvePbiii,@"STO_CUDA_ENTRY STV_DEFAULT"
_Z6EvolvePbiii:
.text._Z6EvolvePbiii:
[----:B------:R-:W-:Y:S01]  /*0000*/  LDC R1, c[0x0][0x37c] ;  /* 0x0000df00ff017b82 */ /* 0x000fe20000000800 */
[----:B------:R-:W0:Y:S07]  /*0010*/  S2R R2, SR_TID.X ;  /* 0x0000000000027919 */ /* 0x000e2e0000002100 */
[----:B------:R-:W0:Y:S08]  /*0020*/  S2UR UR4, SR_CTAID.X ;  /* 0x00000000000479c3 */ /* 0x000e300000002500 */
[----:B------:R-:W0:Y:S08]  /*0030*/  LDC R5, c[0x0][0x360] ;  /* 0x0000d800ff057b82 */ /* 0x000e300000000800 */
[----:B------:R-:W1:Y:S08]  /*0040*/  LDC R0, c[0x0][0x390] ;  /* 0x0000e400ff007b82 */ /* 0x000e700000000800 */
[----:B------:R-:W1:Y:S01]  /*0050*/  LDC R7, c[0x0][0x38c] ;  /* 0x0000e300ff077b82 */ /* 0x000e620000000800 */
[----:B0-----:R-:W-:-:S02]  /*0060*/  IMAD R5, R5, UR4, R2 ;  /* 0x0000000405057c24 */ /* 0x001fc4000f8e0202 */
[----:B-1----:R-:W-:-:S05]  /*0070*/  IMAD R11, R0, R7, RZ ;  /* 0x00000007000b7224 */ /* 0x002fca00078e02ff */
[----:B------:R-:W-:-:S13]  /*0080*/  ISETP.GE.AND P0, PT, R5, R11, PT ;  /* 0x0000000b0500720c */ /* 0x000fda0003f06270 */
[----:B------:R-:W-:Y:S05]  /*0090*/  @P0 EXIT ;  /* 0x000000000000094d */ /* 0x000fea0003800000 */
[----:B------:R-:W-:Y:S01]  /*00a0*/  IABS R6, R0 ;  /* 0x0000000000067213 */ /* 0x000fe20000000000 */
[----:B------:R-:W0:Y:S01]  /*00b0*/  LDCU.64 UR4, c[0x0][0x358] ;  /* 0x00006b00ff0477ac */ /* 0x000e220008000a00 */
[----:B------:R-:W-:Y:S01]  /*00c0*/  IABS R8, R5 ;  /* 0x0000000500087213 */ /* 0x000fe20000000000 */
[----:B------:R-:W-:Y:S01]  /*00d0*/  BSSY.RECONVERGENT B1, `(.L_x_0) ;  /* 0x00000e0000017945 */ /* 0x000fe20003800200 */
[----:B------:R-:W1:Y:S01]  /*00e0*/  I2F.RP R4, R6 ;  /* 0x0000000600047306 */ /* 0x000e620000209400 */
[----:B------:R-:W2:Y:S01]  /*00f0*/  LDCU.64 UR6, c[0x0][0x380] ;  /* 0x00007000ff0677ac */ /* 0x000ea20008000a00 */
[----:B------:R-:W-:-:S06]  /*0100*/  IMAD.MOV.U32 R10, RZ, RZ, RZ ;  /* 0x000000ffff0a7224 */ /* 0x000fcc00078e00ff */
[----:B-1----:R-:W1:Y:S02]  /*0110*/  MUFU.RCP R4, R4 ;  /* 0x0000000400047308 */ /* 0x002e640000001000 */
[----:B-1----:R-:W-:-:S06]  /*0120*/  VIADD R2, R4, 0xffffffe ;  /* 0x0ffffffe04027836 */ /* 0x002fcc0000000000 */
[----:B------:R1:W3:Y:S02]  /*0130*/  F2I.FTZ.U32.TRUNC.NTZ R3, R2 ;  /* 0x0000000200037305 */ /* 0x0002e4000021f000 */
[----:B-1----:R-:W-:Y:S02]  /*0140*/  IMAD.MOV.U32 R2, RZ, RZ, RZ ;  /* 0x000000ffff027224 */ /* 0x002fe400078e00ff */
[----:B---3--:R-:W-:-:S04]  /*0150*/  IMAD.MOV R9, RZ, RZ, -R3 ;  /* 0x000000ffff097224 */ /* 0x008fc800078e0a03 */
[----:B------:R-:W-:-:S04]  /*0160*/  IMAD R9, R9, R6, RZ ;  /* 0x0000000609097224 */ /* 0x000fc800078e02ff */
[----:B------:R-:W-:Y:S01]  /*0170*/  IMAD.HI.U32 R3, R3, R9, R2 ;  /* 0x0000000903037227 */ /* 0x000fe200078e0002 */
[----:B------:R-:W-:-:S03]  /*0180*/  LOP3.LUT R2, R5, R0, RZ, 0x3c, !PT ;  /* 0x0000000005027212 */ /* 0x000fc600078e3cff */
[----:B------:R-:W-:Y:S01]  /*0190*/  IMAD.MOV.U32 R9, RZ, RZ, RZ ;  /* 0x000000ffff097224 */ /* 0x000fe200078e00ff */
[----:B------:R-:W-:Y:S01]  /*01a0*/  ISETP.GE.AND P2, PT, R2, RZ, PT ;  /* 0x000000ff0200720c */ /* 0x000fe20003f46270 */
[----:B------:R-:W-:-:S04]  /*01b0*/  IMAD.HI.U32 R16, R3, R8, RZ ;  /* 0x0000000803107227 */ /* 0x000fc800078e00ff */
[----:B------:R-:W-:-:S04]  /*01c0*/  IMAD.MOV R3, RZ, RZ, -R16 ;  /* 0x000000ffff037224 */ /* 0x000fc800078e0a10 */
[----:B------:R-:W-:-:S05]  /*01d0*/  IMAD R3, R6, R3, R8 ;  /* 0x0000000306037224 */ /* 0x000fca00078e0208 */
[----:B------:R-:W-:-:S13]  /*01e0*/  ISETP.GT.U32.AND P1, PT, R6, R3, PT ;  /* 0x000000030600720c */ /* 0x000fda0003f24070 */
[----:B------:R-:W-:Y:S02]  /*01f0*/  @!P1 IMAD.IADD R3, R3, 0x1, -R6 ;  /* 0x0000000103039824 */ /* 0x000fe400078e0a06 */
[----:B------:R-:W-:Y:S01]  /*0200*/  @!P1 VIADD R16, R16, 0x1 ;  /* 0x0000000110109836 */ /* 0x000fe20000000000 */
[----:B------:R-:W-:Y:S02]  /*0210*/  ISETP.NE.AND P1, PT, R0, RZ, PT ;  /* 0x000000ff0000720c */ /* 0x000fe40003f25270 */
[----:B------:R-:W-:Y:S01]  /*0220*/  ISETP.GE.U32.AND P0, PT, R3, R6, PT ;  /* 0x000000060300720c */ /* 0x000fe20003f06070 */
[----:B------:R-:W-:-:S12]  /*0230*/  VIADD R3, R7, 0xffffffff ;  /* 0xffffffff07037836 */ /* 0x000fd80000000000 */
[----:B------:R-:W-:-:S04]  /*0240*/  @P0 VIADD R16, R16, 0x1 ;  /* 0x0000000110100836 */ /* 0x000fc80000000000 */
[----:B------:R-:W-:Y:S01]  /*0250*/  @!P2 IMAD.MOV R16, RZ, RZ, -R16 ;  /* 0x000000ffff10a224 */ /* 0x000fe200078e0a10 */
[----:B------:R-:W-:-:S04]  /*0260*/  @!P1 LOP3.LUT R16, RZ, R0, RZ, 0x33, !PT ;  /* 0x00000000ff109212 */ /* 0x000fc800078e33ff */
[C---:B------:R-:W-:Y:S01]  /*0270*/  VIMNMX R2, PT, PT, R16.reuse, 0x1, !PT ;  /* 0x0000000110027848 */ /* 0x040fe20007fe0100 */
[----:B------:R-:W-:Y:S01]  /*0280*/  IMAD.MOV R12, RZ, RZ, -R16 ;  /* 0x000000ffff0c7224 */ /* 0x000fe200078e0a10 */
[----:B------:R-:W-:-:S03]  /*0290*/  VIADDMNMX R14, R16, 0x1, R3, PT ;  /* 0x00000001100e7846 */ /* 0x000fc60003800103 */
[----:B------:R-:W-:Y:S02]  /*02a0*/  VIADD R3, R2, 0xffffffff ;  /* 0xffffffff02037836 */ /* 0x000fe40000000000 */
[----:B------:R-:W-:-:S03]  /*02b0*/  IMAD R12, R0, R12, R5 ;  /* 0x0000000c000c7224 */ /* 0x000fc600078e0205 */
[----:B------:R-:W-:-:S13]  /*02c0*/  ISETP.GT.AND P0, PT, R3, R14, PT ;  /* 0x0000000e0300720c */ /* 0x000fda0003f04270 */
[----:B0-2---:R-:W-:Y:S05]  /*02d0*/  @P0 BRA `(.L_x_1) ;  /* 0x0000000800fc0947 */ /* 0x005fea0003800000 */
[----:B------:R-:W-:Y:S01]  /*02e0*/  VIADD R5, R0, 0xffffffff ;  /* 0xffffffff00057836 */ /* 0x000fe20000000000 */
[C---:B------:R-:W-:Y:S01]  /*02f0*/  VIMNMX R7, PT, PT, R12.reuse, 0x1, !PT ;  /* 0x000000010c077848 */ /* 0x040fe20007fe0100 */
[----:B------:R-:W-:Y:S02]  /*0300*/  IMAD.MOV.U32 R10, RZ, RZ, RZ ;  /* 0x000000ffff0a7224 */ /* 0x000fe400078e00ff */
[----:B------:R-:W-:Y:S01]  /*0310*/  IMAD.MOV.U32 R9, RZ, RZ, RZ ;  /* 0x000000ffff097224 */ /* 0x000fe200078e00ff */
[----:B------:R-:W-:Y:S01]  /*0320*/  VIADDMNMX R8, R12, 0x1, R5, PT ;  /* 0x000000010c087846 */ /* 0x000fe20003800105 */
[----:B------:R-:W-:Y:S02]  /*0330*/  IMAD.MOV.U32 R5, RZ, RZ, R3 ;  /* 0x000000ffff057224 */ /* 0x000fe400078e0003 */
[----:B------:R-:W-:Y:S01]  /*0340*/  VIADD R4, R7, 0xffffffff ;  /* 0xffffffff07047836 */ /* 0x000fe20000000000 */
[C---:B------:R-:W-:Y:S01]  /*0350*/  LOP3.LUT R6, R8.reuse, 0x2, RZ, 0x3c, !PT ;  /* 0x0000000208067812 */ /* 0x040fe200078e3cff */
[----:B------:R-:W-:-:S04]  /*0360*/  IMAD.IADD R21, R8, 0x1, -R7 ;  /* 0x0000000108157824 */ /* 0x000fc800078e0a07 */
[----:B------:R-:W-:Y:S02]  /*0370*/  IMAD.IADD R6, R6, 0x1, -R7 ;  /* 0x0000000106067824 */ /* 0x000fe400078e0a07 */
[----:B------:R-:W-:-:S03]  /*0380*/  VIADD R20, R21, 0x2 ;  /* 0x0000000215147836 */ /* 0x000fc60000000000 */
[----:B------:R-:W-:Y:S02]  /*0390*/  LOP3.LUT R0, R6, 0x3, RZ, 0xc0, !PT ;  /* 0x0000000306007812 */ /* 0x000fe400078ec0ff */
[----:B------:R-:W-:Y:S02]  /*03a0*/  LOP3.LUT R19, R20, 0x7, RZ, 0xc0, !PT ;  /* 0x0000000714137812 */ /* 0x000fe400078ec0ff */
[----:B------:R-:W-:Y:S02]  /*03b0*/  ISETP.NE.AND P4, PT, R0, 0x1, PT ;  /* 0x000000010000780c */ /* 0x000fe40003f85270 */
[----:B------:R-:W-:-:S05]  /*03c0*/  LOP3.LUT R0, R20, 0xfffffff8, RZ, 0xc0, !PT ;  /* 0xfffffff814007812 */ /* 0x000fca00078ec0ff */
[----:B------:R-:W-:-:S07]  /*03d0*/  IMAD.MOV R0, RZ, RZ, -R0 ;  /* 0x000000ffff007224 */ /* 0x000fce00078e0a00 */
.L_x_12:
[----:B------:R-:W-:Y:S01]  /*03e0*/  ISETP.GT.AND P0, PT, R4, R8, PT ;  /* 0x000000080400720c */ /* 0x000fe20003f04270 */
[----:B------:R-:W-:-:S12]  /*03f0*/  BSSY.RECONVERGENT B0, `(.L_x_2) ;  /* 0x00000aa000007945 */ /* 0x000fd80003800200 */
[----:B------:R-:W-:Y:S05]  /*0400*/  @P0 BRA `(.L_x_3) ;  /* 0x0000000800a00947 */ /* 0x000fea0003800000 */
[----:B------:R-:W0:Y:S01]  /*0410*/  LDC.64 R2, c[0x0][0x388] ;  /* 0x0000e200ff027b82 */ /* 0x000e220000000a00 */
[----:B------:R-:W-:Y:S01]  /*0420*/  VIADD R13, R21, 0x1 ;  /* 0x00000001150d7836 */ /* 0x000fe20000000000 */
[----:B------:R-:W-:Y:S04]  /*0430*/  BSSY.RECONVERGENT B2, `(.L_x_4) ;  /* 0x0000050000027945 */ /* 0x000fe80003800200 */
[----:B------:R-:W-:Y:S01]  /*0440*/  ISETP.GE.U32.AND P0, PT, R13, 0x7, PT ;  /* 0x000000070d00780c */ /* 0x000fe20003f06070 */
[----:B------:R-:W-:Y:S02]  /*0450*/  IMAD.MOV.U32 R13, RZ, RZ, R4 ;  /* 0x000000ffff0d7224 */ /* 0x000fe400078e0004 */
[----:B0-----:R-:W-:-:S10]  /*0460*/  IMAD R18, R3, R2, R5 ;  /* 0x0000000203127224 */ /* 0x001fd400078e0205 */
[----:B------:R-:W-:Y:S05]  /*0470*/  @!P0 BRA `(.L_x_5) ;  /* 0x00000004002c8947 */ /* 0x000fea0003800000 */
[----:B------:R-:W0:Y:S01]  /*0480*/  LDCU UR8, c[0x0][0x390] ;  /* 0x00007200ff0877ac */ /* 0x000e220008000800 */
[----:B------:R-:W-:Y:S01]  /*0490*/  BSSY.RECONVERGENT B3, `(.L_x_6) ;  /* 0x0000048000037945 */ /* 0x000fe20003800200 */
[----:B------:R-:W-:Y:S01]  /*04a0*/  ISETP.NE.AND P0, PT, R16, R5, PT ;  /* 0x000000051000720c */ /* 0x000fe20003f05270 */
[----:B------:R-:W-:Y:S02]  /*04b0*/  IMAD.IADD R24, R7, 0x1, -R12 ;  /* 0x0000000107187824 */ /* 0x000fe400078e0a0c */
[----:B------:R-:W-:Y:S02]  /*04c0*/  IMAD.MOV.U32 R17, RZ, RZ, R0 ;  /* 0x000000ffff117224 */ /* 0x000fe400078e0000 */
[--C-:B------:R-:W-:Y:S02]  /*04d0*/  IMAD.MOV.U32 R15, RZ, RZ, R7.reuse ;  /* 0x000000ffff0f7224 */ /* 0x100fe400078e0007 */
[----:B------:R-:W-:Y:S02]  /*04e0*/  IMAD.MOV.U32 R13, RZ, RZ, R4 ;  /* 0x000000ffff0d7224 */ /* 0x000fe400078e0004 */
[----:B0-----:R-:W-:-:S07]  /*04f0*/  IMAD R26, R18, UR8, R7 ;  /* 0x00000008121a7c24 */ /* 0x001fce000f8e0207 */
.L_x_7:
[----:B------:R-:W-:Y:S01]  /*0500*/  VIADD R22, R26, 0xffffffff ;  /* 0xffffffff1a167836 */ /* 0x000fe20000000000 */
[----:B------:R-:W-:Y:S01]  /*0510*/  ISETP.EQ.AND P1, PT, R24, 0x1, !P0 ;  /* 0x000000011800780c */ /* 0x000fe20004722270 */
[----:B------:R-:W-:-:S03]  /*0520*/  VIADD R3, R13, 0x1 ;  /* 0x000000010d037836 */ /* 0x000fc60000000000 */
[----:B------:R-:W-:Y:S02]  /*0530*/  IADD3 R2, P3, PT, R22, UR6, RZ ;  /* 0x0000000616027c10 */ /* 0x000fe4000ff7e0ff */
[----:B------:R-:W-:Y:S02]  /*0540*/  ISETP.EQ.AND P2, PT, R12, R3, !P0 ;  /* 0x000000030c00720c */ /* 0x000fe40004742270 */
[----:B------:R-:W-:-:S05]  /*0550*/  LEA.HI.X.SX32 R3, R22, UR7, 0x1, P3 ;  /* 0x0000000716037c11 */ /* 0x000fca00098f0eff */
[----:B------:R-:W2:Y:S01]  /*0560*/  @!P1 LDG.E.U8 R25, desc[UR4][R2.64] ;  /* 0x0000000402199981 */ /* 0x000ea2000c1e1100 */
[----:B------:R-:W-:-:S05]  /*0570*/  VIADD R23, R13, 0x2 ;  /* 0x000000020d177836 */ /* 0x000fca0000000000 */
[----:B------:R-:W3:Y:S01]  /*0580*/  @!P2 LDG.E.U8 R22, desc[UR4][R2.64+0x1] ;  /* 0x000001040216a981 */ /* 0x000ee2000c1e1100 */
[----:B------:R-:W-:-:S13]  /*0590*/  ISETP.EQ.AND P5, PT, R12, R23, !P0 ;  /* 0x000000170c00720c */ /* 0x000fda00047a2270 */
[----:B------:R-:W4:Y:S01]  /*05a0*/  @!P5 LDG.E.U8 R23, desc[UR4][R2.64+0x2] ;  /* 0x000002040217d981 */ /* 0x000f22000c1e1100 */
[----:B--2---:R-:W-:-:S04]  /*05b0*/  @!P1 ISETP.NE.AND P3, PT, R25, RZ, PT ;  /* 0x000000ff1900920c */ /* 0x004fc80003f65270 */
[----:B------:R-:W-:Y:S02]  /*05c0*/  @!P1 SEL R25, RZ, 0x1, !P3 ;  /* 0x00000001ff199807 */ /* 0x000fe40005800000 */
[----:B---3--:R-:W-:Y:S02]  /*05d0*/  @!P2 ISETP.NE.AND P3, PT, R22, RZ, PT ;  /* 0x000000ff1600a20c */ /* 0x008fe40003f65270 */
[----:B------:R-:W-:Y:S01]  /*05e0*/  @!P1 IADD3 R10, P6, PT, R25, R10, RZ ;  /* 0x0000000a190a9210 */ /* 0x000fe20007fde0ff */
[----:B------:R-:W-:Y:S01]  /*05f0*/  VIADD R25, R13, 0x3 ;  /* 0x000000030d197836 */ /* 0x000fe20000000000 */
[----:B------:R-:W-:-:S03]  /*0600*/  @!P2 SEL R27, RZ, 0x1, !P3 ;  /* 0x00000001ff1ba807 */ /* 0x000fc60005800000 */
[----:B------:R-:W-:Y:S01]  /*0610*/  @!P1 IMAD.X R9, RZ, RZ, R9, P6 ;  /* 0x000000ffff099224 */ /* 0x000fe200030e0609 */
[----:B------:R-:W-:Y:S02]  /*0620*/  ISETP.EQ.AND P3, PT, R12, R25, !P0 ;  /* 0x000000190c00720c */ /* 0x000fe40004762270 */
[----:B------:R-:W-:Y:S02]  /*0630*/  @!P2 IADD3 R10, P6, PT, R27, R10, RZ ;  /* 0x0000000a1b0aa210 */ /* 0x000fe40007fde0ff */
[----:B----4-:R-:W-:Y:S01]  /*0640*/  @!P5 ISETP.NE.AND P1, PT, R23, RZ, PT ;  /* 0x000000ff1700d20c */ /* 0x010fe20003f25270 */
[----:B------:R-:W-:-:S08]  /*0650*/  VIADD R23, R13, 0x4 ;  /* 0x000000040d177836 */ /* 0x000fd00000000000 */
[----:B------:R-:W2:Y:S01]  /*0660*/  @!P3 LDG.E.U8 R27, desc[UR4][R2.64+0x3] ;  /* 0x00000304021bb981 */ /* 0x000ea2000c1e1100 */
[----:B------:R-:W-:Y:S02]  /*0670*/  @!P5 SEL R25, RZ, 0x1, !P1 ;  /* 0x00000001ff19d807 */ /* 0x000fe40004800000 */
[----:B------:R-:W-:-:S13]  /*0680*/  ISETP.EQ.AND P1, PT, R12, R23, !P0 ;  /* 0x000000170c00720c */ /* 0x000fda0004722270 */
[----:B------:R-:W3:Y:S01]  /*0690*/  @!P1 LDG.E.U8 R22, desc[UR4][R2.64+0x4] ;  /* 0x0000040402169981 */ /* 0x000ee2000c1e1100 */
[----:B------:R-:W-:Y:S01]  /*06a0*/  @!P2 IMAD.X R9, RZ, RZ, R9, P6 ;  /* 0x000000ffff09a224 */ /* 0x000fe200030e0609 */
[----:B------:R-:W-:Y:S01]  /*06b0*/  @!P5 IADD3 R10, P6, PT, R25, R10, RZ ;  /* 0x0000000a190ad210 */ /* 0x000fe20007fde0ff */
[----:B------:R-:W-:-:S04]  /*06c0*/  VIADD R23, R13, 0x5 ;  /* 0x000000050d177836 */ /* 0x000fc80000000000 */
[----:B------:R-:W-:Y:S01]  /*06d0*/  @!P5 IMAD.X R9, RZ, RZ, R9, P6 ;  /* 0x000000ffff09d224 */ /* 0x000fe200030e0609 */
[----:B--2---:R-:W-:-:S04]  /*06e0*/  @!P3 ISETP.NE.AND P2, PT, R27, RZ, PT ;  /* 0x000000ff1b00b20c */ /* 0x004fc80003f45270 */
[----:B------:R-:W-:Y:S02]  /*06f0*/  @!P3 SEL R25, RZ, 0x1, !P2 ;  /* 0x00000001ff19b807 */ /* 0x000fe40005000000 */
[----:B------:R-:W-:Y:S01]  /*0700*/  ISETP.EQ.AND P2, PT, R12, R23, !P0 ;  /* 0x000000170c00720c */ /* 0x000fe20004742270 */
[----:B------:R-:W-:Y:S01]  /*0710*/  VIADD R23, R13, 0x6 ;  /* 0x000000060d177836 */ /* 0x000fe20000000000 */
[----:B------:R-:W-:-:S04]  /*0720*/  @!P3 IADD3 R10, P6, PT, R25, R10, RZ ;  /* 0x0000000a190ab210 */ /* 0x000fc80007fde0ff */
[----:B------:R-:W-:Y:S01]  /*0730*/  ISETP.EQ.AND P5, PT, R12, R23, !P0 ;  /* 0x000000170c00720c */ /* 0x000fe200047a2270 */
[----:B------:R-:W-:Y:S02]  /*0740*/  VIADD R23, R13, 0x7 ;  /* 0x000000070d177836 */ /* 0x000fe40000000000 */
[----:B------:R-:W-:Y:S01]  /*0750*/  @!P3 IMAD.X R9, RZ, RZ, R9, P6 ;  /* 0x000000ffff09b224 */ /* 0x000fe200030e0609 */
[----:B---3--:R-:W-:Y:S02]  /*0760*/  @!P1 ISETP.NE.AND P6, PT, R22, RZ, PT ;  /* 0x000000ff1600920c */ /* 0x008fe40003fc5270 */
[----:B------:R-:W-:Y:S01]  /*0770*/  ISETP.EQ.AND P3, PT, R12, R23, !P0 ;  /* 0x000000170c00720c */ /* 0x000fe20004762270 */
[----:B------:R-:W2:Y:S01]  /*0780*/  @!P2 LDG.E.U8 R25, desc[UR4][R2.64+0x5] ;  /* 0x000005040219a981 */ /* 0x000ea2000c1e1100 */
[----:B------:R-:W-:-:S05]  /*0790*/  @!P1 SEL R23, RZ, 0x1, !P6 ;  /* 0x00000001ff179807 */ /* 0x000fca0007000000 */
[----:B------:R-:W3:Y:S01]  /*07a0*/  @!P5 LDG.E.U8 R22, desc[UR4][R2.64+0x6] ;  /* 0x000006040216d981 */ /* 0x000ee2000c1e1100 */
[----:B------:R-:W-:-:S05]  /*07b0*/  @!P1 IADD3 R10, P6, PT, R23, R10, RZ ;  /* 0x0000000a170a9210 */ /* 0x000fca0007fde0ff */
[----:B------:R-:W4:Y:S01]  /*07c0*/  @!P3 LDG.E.U8 R23, desc[UR4][R2.64+0x7] ;  /* 0x000007040217b981 */ /* 0x000f22000c1e1100 */
[----:B------:R-:W-:Y:S02]  /*07d0*/  @!P1 IMAD.X R9, RZ, RZ, R9, P6 ;  /* 0x000000ffff099224 */ /* 0x000fe400030e0609 */
[----:B------:R-:W-:Y:S02]  /*07e0*/  VIADD R17, R17, 0x8 ;  /* 0x0000000811117836 */ /* 0x000fe40000000000 */
[----:B------:R-:W-:Y:S02]  /*07f0*/  VIADD R15, R15, 0x8 ;  /* 0x000000080f0f7836 */ /* 0x000fe40000000000 */
[----:B------:R-:W-:Y:S02]  /*0800*/  VIADD R13, R13, 0x8 ;  /* 0x000000080d0d7836 */ /* 0x000fe40000000000 */
[----:B------:R-:W-:Y:S02]  /*0810*/  VIADD R26, R26, 0x8 ;  /* 0x000000081a1a7836 */ /* 0x000fe40000000000 */
[----:B------:R-:W-:Y:S01]  /*0820*/  VIADD R24, R24, 0x8 ;  /* 0x0000000818187836 */ /* 0x000fe20000000000 */
[----:B--2---:R-:W-:-:S04]  /*0830*/  @!P2 ISETP.NE.AND P1, PT, R25, RZ, PT ;  /* 0x000000ff1900a20c */ /* 0x004fc80003f25270 */
[----:B------:R-:W-:Y:S02]  /*0840*/  @!P2 SEL R27, RZ, 0x1, !P1 ;  /* 0x00000001ff1ba807 */ /* 0x000fe40004800000 */
[----:B---3--:R-:W-:-:S04]  /*0850*/  @!P5 ISETP.NE.AND P6, PT, R22, RZ, PT ;  /* 0x000000ff1600d20c */ /* 0x008fc80003fc5270 */
[----:B------:R-:W-:Y:S02]  /*0860*/  @!P5 SEL R25, RZ, 0x1, !P6 ;  /* 0x00000001ff19d807 */ /* 0x000fe40007000000 */
[----:B------:R-:W-:Y:S02]  /*0870*/  @!P2 IADD3 R10, P6, PT, R27, R10, RZ ;  /* 0x0000000a1b0aa210 */ /* 0x000fe40007fde0ff */
[----:B----4-:R-:W-:-:S03]  /*0880*/  @!P3 ISETP.NE.AND P1, PT, R23, RZ, PT ;  /* 0x000000ff1700b20c */ /* 0x010fc60003f25270 */
[----:B------:R-:W-:Y:S01]  /*0890*/  @!P2 IMAD.X R9, RZ, RZ, R9, P6 ;  /* 0x000000ffff09a224 */ /* 0x000fe200030e0609 */
[----:B------:R-:W-:Y:S02]  /*08a0*/  ISETP.NE.AND P6, PT, R17, RZ, PT ;  /* 0x000000ff1100720c */ /* 0x000fe40003fc5270 */
[----:B------:R-:W-:Y:S02]  /*08b0*/  @!P3 SEL R23, RZ, 0x1, !P1 ;  /* 0x00000001ff17b807 */ /* 0x000fe40004800000 */
[----:B------:R-:W-:-:S04]  /*08c0*/  @!P5 IADD3 R10, P1, PT, R25, R10, RZ ;  /* 0x0000000a190ad210 */ /* 0x000fc80007f3e0ff */
[----:B------:R-:W-:Y:S01]  /*08d0*/  @!P3 IADD3 R10, P2, PT, R23, R10, RZ ;  /* 0x0000000a170ab210 */ /* 0x000fe20007f5e0ff */
[----:B------:R-:W-:-:S04]  /*08e0*/  @!P5 IMAD.X R9, RZ, RZ, R9, P1 ;  /* 0x000000ffff09d224 */ /* 0x000fc800008e0609 */
[----:B------:R-:W-:Y:S01]  /*08f0*/  @!P3 IMAD.X R9, RZ, RZ, R9, P2 ;  /* 0x000000ffff09b224 */ /* 0x000fe200010e0609 */
[----:B------:R-:W-:Y:S07]  /*0900*/  @P6 BRA `(.L_x_7) ;  /* 0xfffffff800fc6947 */ /* 0x000fee000383ffff */
[----:B------:R-:W-:Y:S05]  /*0910*/  BSYNC.RECONVERGENT B3 ;  /* 0x0000000000037941 */ /* 0x000fea0003800200 */
.L_x_6:
[----:B------:R-:W-:-:S07]  /*0920*/  VIADD R13, R15, 0xffffffff ;  /* 0xffffffff0f0d7836 */ /* 0x000fce0000000000 */
.L_x_5:
[----:B------:R-:W-:Y:S05]  /*0930*/  BSYNC.RECONVERGENT B2 ;  /* 0x0000000000027941 */ /* 0x000fea0003800200 */
.L_x_4:
[----:B------:R-:W-:-:S13]  /*0940*/  ISETP.NE.AND P0, PT, R19, RZ, PT ;  /* 0x000000ff1300720c */ /* 0x000fda0003f05270 */
[----:B------:R-:W-:Y:S05]  /*0950*/  @!P0 BRA `(.L_x_3) ;  /* 0x00000004004c8947 */ /* 0x000fea0003800000 */
[----:B------:R-:W-:Y:S01]  /*0960*/  VIADD R2, R19, 0xffffffff ;  /* 0xffffffff13027836 */ /* 0x000fe20000000000 */
[----:B------:R-:W-:Y:S01]  /*0970*/  BSSY.RECONVERGENT B2, `(.L_x_8) ;  /* 0x0000029000027945 */ /* 0x000fe20003800200 */
[----:B------:R-:W-:-:S03]  /*0980*/  LOP3.LUT P5, RZ, R20, 0x3, RZ, 0xc0, !PT ;  /* 0x0000000314ff7812 */ /* 0x000fc600078ac0ff */
[----:B------:R-:W-:-:S13]  /*0990*/  ISETP.GE.U32.AND P0, PT, R2, 0x3, PT ;  /* 0x000000030200780c */ /* 0x000fda0003f06070 */
[----:B------:R-:W-:Y:S05]  /*09a0*/  @!P0 BRA `(.L_x_9) ;  /* 0x0000000000948947 */ /* 0x000fea0003800000 */
[----:B------:R-:W0:Y:S01]  /*09b0*/  LDCU UR8, c[0x0][0x390] ;  /* 0x00007200ff0877ac */ /* 0x000e220008000800 */
[----:B------:R-:W-:Y:S01]  /*09c0*/  ISETP.NE.AND P0, PT, R12, R13, PT ;  /* 0x0000000d0c00720c */ /* 0x000fe20003f05270 */
[C---:B------:R-:W-:Y:S01]  /*09d0*/  VIADD R3, R13.reuse, 0x1 ;  /* 0x000000010d037836 */ /* 0x040fe20000000000 */
[----:B------:R-:W1:Y:S02]  /*09e0*/  LDCU.64 UR10, c[0x0][0x380] ;  /* 0x00007000ff0a77ac */ /* 0x000e640008000a00 */
[----:B------:R-:W-:Y:S01]  /*09f0*/  ISETP.EQ.AND P0, PT, R16, R5, !P0 ;  /* 0x000000051000720c */ /* 0x000fe20004702270 */
[----:B------:R-:W-:Y:S01]  /*0a00*/  VIADD R15, R13, 0x2 ;  /* 0x000000020d0f7836 */ /* 0x000fe20000000000 */
[----:B------:R-:W-:-:S04]  /*0a10*/  ISETP.NE.AND P1, PT, R12, R3, PT ;  /* 0x000000030c00720c */ /* 0x000fc80003f25270 */
[----:B------:R-:W-:Y:S01]  /*0a20*/  ISETP.EQ.AND P1, PT, R16, R5, !P1 ;  /* 0x000000051000720c */ /* 0x000fe20004f22270 */
[----:B0-----:R-:W-:-:S05]  /*0a30*/  IMAD R17, R18, UR8, R13 ;  /* 0x0000000812117c24 */ /* 0x001fca000f8e020d */
[----:B-1----:R-:W-:-:S04]  /*0a40*/  IADD3 R2, P2, PT, R17, UR10, RZ ;  /* 0x0000000a11027c10 */ /* 0x002fc8000ff5e0ff */
[----:B------:R-:W-:Y:S02]  /*0a50*/  LEA.HI.X.SX32 R3, R17, UR11, 0x1, P2 ;  /* 0x0000000b11037c11 */ /* 0x000fe400090f0eff */
[----:B------:R-:W-:Y:S01]  /*0a60*/  ISETP.NE.AND P2, PT, R12, R15, PT ;  /* 0x0000000f0c00720c */ /* 0x000fe20003f45270 */
[----:B------:R-:W-:Y:S02]  /*0a70*/  VIADD R15, R13, 0x3 ;  /* 0x000000030d0f7836 */ /* 0x000fe40000000000 */
[----:B------:R-:W2:Y:S01]  /*0a80*/  @!P0 LDG.E.U8 R23, desc[UR4][R2.64] ;  /* 0x0000000402178981 */ /* 0x000ea2000c1e1100 */
[----:B------:R-:W-:Y:S02]  /*0a90*/  ISETP.EQ.AND P2, PT, R16, R5, !P2 ;  /* 0x000000051000720c */ /* 0x000fe40005742270 */
[----:B------:R-:W-:Y:S02]  /*0aa0*/  ISETP.NE.AND P3, PT, R12, R15, PT ;  /* 0x0000000f0c00720c */ /* 0x000fe40003f65270 */
[----:B------:R-:W3:Y:S02]  /*0ab0*/  @!P1 LDG.E.U8 R15, desc[UR4][R2.64+0x1] ;  /* 0x00000104020f9981 */ /* 0x000ee4000c1e1100 */
[----:B------:R-:W-:-:S07]  /*0ac0*/  ISETP.EQ.AND P3, PT, R16, R5, !P3 ;  /* 0x000000051000720c */ /* 0x000fce0005f62270 */
[----:B------:R-:W4:Y:S06]  /*0ad0*/  @!P2 LDG.E.U8 R17, desc[UR4][R2.64+0x2] ;  /* 0x000002040211a981 */ /* 0x000f2c000c1e1100 */
[----:B------:R-:W5:Y:S01]  /*0ae0*/  @!P3 LDG.E.U8 R22, desc[UR4][R2.64+0x3] ;  /* 0x000003040216b981 */ /* 0x000f62000c1e1100 */
[----:B------:R-:W-:Y:S01]  /*0af0*/  VIADD R13, R13, 0x4 ;  /* 0x000000040d0d7836 */ /* 0x000fe20000000000 */
[----:B--2---:R-:W-:-:S04]  /*0b00*/  @!P0 ISETP.NE.AND P6, PT, R23, RZ, PT ;  /* 0x000000ff1700820c */ /* 0x004fc80003fc5270 */
[----:B------:R-:W-:-:S04]  /*0b10*/  @!P0 SEL R23, RZ, 0x1, !P6 ;  /* 0x00000001ff178807 */ /* 0x000fc80007000000 */
[----:B------:R-:W-:-:S05]  /*0b20*/  @!P0 IADD3 R10, P6, PT, R23, R10, RZ ;  /* 0x0000000a170a8210 */ /* 0x000fca0007fde0ff */
[----:B------:R-:W-:Y:S01]  /*0b30*/  @!P0 IMAD.X R9, RZ, RZ, R9, P6 ;  /* 0x000000ffff098224 */ /* 0x000fe200030e0609 */
[----:B---3--:R-:W-:Y:S02]  /*0b40*/  @!P1 ISETP.NE.AND P0, PT, R15, RZ, PT ;  /* 0x000000ff0f00920c */ /* 0x008fe40003f05270 */
[----:B----4-:R-:W-:Y:S02]  /*0b50*/  @!P2 ISETP.NE.AND P6, PT, R17, RZ, PT ;  /* 0x000000ff1100a20c */ /* 0x010fe40003fc5270 */
[----:B------:R-:W-:Y:S02]  /*0b60*/  @!P1 SEL R17, RZ, 0x1, !P0 ;  /* 0x00000001ff119807 */ /* 0x000fe40004000000 */
[----:B-----5:R-:W-:Y:S02]  /*0b70*/  @!P3 ISETP.NE.AND P0, PT, R22, RZ, PT ;  /* 0x000000ff1600b20c */ /* 0x020fe40003f05270 */
[----:B------:R-:W-:Y:S02]  /*0b80*/  @!P2 SEL R15, RZ, 0x1, !P6 ;  /* 0x00000001ff0fa807 */ /* 0x000fe40007000000 */
[----:B------:R-:W-:-:S02]  /*0b90*/  @!P1 IADD3 R10, P6, PT, R17, R10, RZ ;  /* 0x0000000a110a9210 */ /* 0x000fc40007fde0ff */
[----:B------:R-:W-:Y:S02]  /*0ba0*/  @!P3 SEL R3, RZ, 0x1, !P0 ;  /* 0x00000001ff03b807 */ /* 0x000fe40004000000 */
[----:B------:R-:W-:Y:S01]  /*0bb0*/  @!P2 IADD3 R10, P0, PT, R15, R10, RZ ;  /* 0x0000000a0f0aa210 */ /* 0x000fe20007f1e0ff */
[----:B------:R-:W-:-:S03]  /*0bc0*/  @!P1 IMAD.X R9, RZ, RZ, R9, P6 ;  /* 0x000000ffff099224 */ /* 0x000fc600030e0609 */
[----:B------:R-:W-:Y:S01]  /*0bd0*/  @!P3 IADD3 R10, P1, PT, R3, R10, RZ ;  /* 0x0000000a030ab210 */ /* 0x000fe20007f3e0ff */
[----:B------:R-:W-:-:S04]  /*0be0*/  @!P2 IMAD.X R9, RZ, RZ, R9, P0 ;  /* 0x000000ffff09a224 */ /* 0x000fc800000e0609 */
[----:B------:R-:W-:-:S08]  /*0bf0*/  @!P3 IMAD.X R9, RZ, RZ, R9, P1 ;  /* 0x000000ffff09b224 */ /* 0x000fd000008e0609 */
.L_x_9:
[----:B------:R-:W-:Y:S05]  /*0c00*/  BSYNC.RECONVERGENT B2 ;  /* 0x0000000000027941 */ /* 0x000fea0003800200 */
.L_x_8:
[----:B------:R-:W-:Y:S05]  /*0c10*/  @!P5 BRA `(.L_x_3) ;  /* 0x00000000009cd947 */ /* 0x000fea0003800000 */
[----:B------:R-:W-:Y:S04]  /*0c20*/  BSSY.RECONVERGENT B2, `(.L_x_10) ;  /* 0x0000017000027945 */ /* 0x000fe80003800200 */
[----:B------:R-:W-:Y:S05]  /*0c30*/  @!P4 BRA `(.L_x_11) ;  /* 0x000000000054c947 */ /* 0x000fea0003800000 */
[----:B------:R-:W0:Y:S01]  /*0c40*/  LDCU UR8, c[0x0][0x390] ;  /* 0x00007200ff0877ac */ /* 0x000e220008000800 */
[----:B------:R-:W-:Y:S01]  /*0c50*/  VIADD R3, R13, 0x1 ;  /* 0x000000010d037836 */ /* 0x000fe20000000000 */
[C---:B------:R-:W-:Y:S01]  /*0c60*/  ISETP.NE.AND P0, PT, R12.reuse, R13, PT ;  /* 0x0000000d0c00720c */ /* 0x040fe20003f05270 */
[----:B------:R-:W1:Y:S03]  /*0c70*/  LDCU.64 UR10, c[0x0][0x380] ;  /* 0x00007000ff0a77ac */ /* 0x000e660008000a00 */
[----:B------:R-:W-:Y:S02]  /*0c80*/  ISETP.NE.AND P1, PT, R12, R3, PT ;  /* 0x000000030c00720c */ /* 0x000fe40003f25270 */
[CC--:B------:R-:W-:Y:S02]  /*0c90*/  ISETP.EQ.AND P0, PT, R16.reuse, R5.reuse, !P0 ;  /* 0x000000051000720c */ /* 0x0c0fe40004702270 */
[----:B------:R-:W-:Y:S01]  /*0ca0*/  ISETP.EQ.AND P1, PT, R16, R5, !P1 ;  /* 0x000000051000720c */ /* 0x000fe20004f22270 */
[----:B0-----:R-:W-:-:S05]  /*0cb0*/  IMAD R3, R18, UR8, R13 ;  /* 0x0000000812037c24 */ /* 0x001fca000f8e020d */
[----:B-1----:R-:W-:-:S04]  /*0cc0*/  IADD3 R2, P2, PT, R3, UR10, RZ ;  /* 0x0000000a03027c10 */ /* 0x002fc8000ff5e0ff */
[----:B------:R-:W-:-:S05]  /*0cd0*/  LEA.HI.X.SX32 R3, R3, UR11, 0x1, P2 ;  /* 0x0000000b03037c11 */ /* 0x000fca00090f0eff */
[----:B------:R-:W2:Y:S04]  /*0ce0*/  @!P0 LDG.E.U8 R17, desc[UR4][R2.64] ;  /* 0x0000000402118981 */ /* 0x000ea8000c1e1100 */
[----:B------:R-:W3:Y:S01]  /*0cf0*/  @!P1 LDG.E.U8 R15, desc[UR4][R2.64+0x1] ;  /* 0x00000104020f9981 */ /* 0x000ee2000c1e1100 */
[----:B------:R-:W-:Y:S01]  /*0d00*/  VIADD R13, R13, 0x2 ;  /* 0x000000020d0d7836 */ /* 0x000fe20000000000 */
[----:B--2---:R-:W-:Y:S02]  /*0d10*/  @!P0 ISETP.NE.AND P2, PT, R17, RZ, PT ;  /* 0x000000ff1100820c */ /* 0x004fe40003f45270 */
[----:B---3--:R-:W-:Y:S02]  /*0d20*/  @!P1 ISETP.NE.AND P3, PT, R15, RZ, PT ;  /* 0x000000ff0f00920c */ /* 0x008fe40003f65270 */
[----:B------:R-:W-:-:S02]  /*0d30*/  @!P0 SEL R17, RZ, 0x1, !P2 ;  /* 0x00000001ff118807 */ /* 0x000fc40005000000 */
[----:B------:R-:W-:Y:S02]  /*0d40*/  @!P1 SEL R15, RZ, 0x1, !P3 ;  /* 0x00000001ff0f9807 */ /* 0x000fe40005800000 */
[----:B------:R-:W-:-:S04]  /*0d50*/  @!P0 IADD3 R10, P2, PT, R17, R10, RZ ;  /* 0x0000000a110a8210 */ /* 0x000fc80007f5e0ff */
[----:B------:R-:W-:Y:S01]  /*0d60*/  @!P1 IADD3 R10, P3, PT, R15, R10, RZ ;  /* 0x0000000a0f0a9210 */ /* 0x000fe20007f7e0ff */
[----:B------:R-:W-:-:S04]  /*0d70*/  @!P0 IMAD.X R9, RZ, RZ, R9, P2 ;  /* 0x000000ffff098224 */ /* 0x000fc800010e0609 */
[----:B------:R-:W-:-:S08]  /*0d80*/  @!P1 IMAD.X R9, RZ, RZ, R9, P3 ;  /* 0x000000ffff099224 */ /* 0x000fd000018e0609 */
.L_x_11:
[----:B------:R-:W-:Y:S05]  /*0d90*/  BSYNC.RECONVERGENT B2 ;  /* 0x0000000000027941 */ /* 0x000fea0003800200 */
.L_x_10:
[----:B------:R-:W-:Y:S02]  /*0da0*/  ISETP.NE.AND P0, PT, R12, R13, PT ;  /* 0x0000000d0c00720c */ /* 0x000fe40003f05270 */
[----:B------:R-:W-:Y:S02]  /*0db0*/  LOP3.LUT P1, RZ, R6, 0x1, RZ, 0xc0, !PT ;  /* 0x0000000106ff7812 */ /* 0x000fe4000782c0ff */
[----:B------:R-:W-:-:S04]  /*0dc0*/  ISETP.EQ.AND P0, PT, R16, R5, !P0 ;  /* 0x000000051000720c */ /* 0x000fc80004702270 */
[----:B------:R-:W-:-:S13]  /*0dd0*/  PLOP3.LUT P0, PT, P1, P0, PT, 0x8f, 0xf8 ;  /* 0x0000000000f8781c */ /* 0x000fda0000f01177 */
[----:B------:R-:W-:Y:S05]  /*0de0*/  @P0 BRA `(.L_x_3) ;  /* 0x0000000000280947 */ /* 0x000fea0003800000 */
[----:B------:R-:W0:Y:S01]  /*0df0*/  LDCU UR8, c[0x0][0x390] ;  /* 0x00007200ff0877ac */ /* 0x000e220008000800 */
[----:B------:R-:W1:Y:S01]  /*0e00*/  LDCU.64 UR10, c[0x0][0x380] ;  /* 0x00007000ff0a77ac */ /* 0x000e620008000a00 */
[----:B0-----:R-:W-:-:S05]  /*0e10*/  IMAD R18, R18, UR8, R13 ;  /* 0x0000000812127c24 */ /* 0x001fca000f8e020d */
[----:B-1----:R-:W-:-:S04]  /*0e20*/  IADD3 R2, P0, PT, R18, UR10, RZ ;  /* 0x0000000a12027c10 */ /* 0x002fc8000ff1e0ff */
[----:B------:R-:W-:-:S05]  /*0e30*/  LEA.HI.X.SX32 R3, R18, UR11, 0x1, P0 ;  /* 0x0000000b12037c11 */ /* 0x000fca00080f0eff */
[----:B------:R-:W2:Y:S02]  /*0e40*/  LDG.E.U8 R2, desc[UR4][R2.64] ;  /* 0x0000000402027981 */ /* 0x000ea4000c1e1100 */
[----:B--2---:R-:W-:-:S04]  /*0e50*/  ISETP.NE.AND P0, PT, R2, RZ, PT ;  /* 0x000000ff0200720c */ /* 0x004fc80003f05270 */
[----:B------:R-:W-:-:S04]  /*0e60*/  SEL R13, RZ, 0x1, !P0 ;  /* 0x00000001ff0d7807 */ /* 0x000fc80004000000 */
[----:B------:R-:W-:-:S05]  /*0e70*/  IADD3 R10, P0, PT, R13, R10, RZ ;  /* 0x0000000a0d0a7210 */ /* 0x000fca0007f1e0ff */
[----:B------:R-:W-:-:S08]  /*0e80*/  IMAD.X R9, RZ, RZ, R9, P0 ;  /* 0x000000ffff097224 */ /* 0x000fd000000e0609 */
.L_x_3:
[----:B------:R-:W-:Y:S05]  /*0e90*/  BSYNC.RECONVERGENT B0 ;  /* 0x0000000000007941 */ /* 0x000fea0003800200 */
.L_x_2:
[C---:B------:R-:W-:Y:S01]  /*0ea0*/  ISETP.NE.AND P0, PT, R5.reuse, R14, PT ;  /* 0x0000000e0500720c */ /* 0x040fe20003f05270 */
[----:B------:R-:W-:-:S12]  /*0eb0*/  VIADD R5, R5, 0x1 ;  /* 0x0000000105057836 */ /* 0x000fd80000000000 */
[----:B------:R-:W-:Y:S05]  /*0ec0*/  @P0 BRA `(.L_x_12) ;  /* 0xfffffff400440947 */ /* 0x000fea000383ffff */
.L_x_1:
[----:B------:R-:W-:Y:S05]  /*0ed0*/  BSYNC.RECONVERGENT B1 ;  /* 0x0000000000017941 */ /* 0x000fea0003800200 */
.L_x_0:
[----:B------:R-:W0:Y:S01]  /*0ee0*/  LDCU UR8, c[0x0][0x388] ;  /* 0x00007100ff0877ac */ /* 0x000e220008000800 */
[----:B------:R-:W1:Y:S01]  /*0ef0*/  LDCU UR9, c[0x0][0x390] ;  /* 0x00007200ff0977ac */ /* 0x000e620008000800 */
[----:B------:R-:W2:Y:S01]  /*0f00*/  LDCU.64 UR10, c[0x0][0x380] ;  /* 0x00007000ff0a77ac */ /* 0x000ea20008000a00 */
[----:B0-----:R-:W-:-:S04]  /*0f10*/  IMAD R3, R11, UR8, RZ ;  /* 0x000000080b037c24 */ /* 0x001fc8000f8e02ff */
[----:B-1----:R-:W-:-:S04]  /*0f20*/  IMAD R3, R16, UR9, R3 ;  /* 0x0000000910037c24 */ /* 0x002fc8000f8e0203 */
[----:B------:R-:W-:-:S05]  /*0f30*/  IMAD.IADD R12, R12, 0x1, R3 ;  /* 0x000000010c0c7824 */ /* 0x000fca00078e0203 */
[----:B--2---:R-:W-:-:S04]  /*0f40*/  IADD3 R2, P0, PT, R12, UR10, RZ ;  /* 0x0000000a0c027c10 */ /* 0x004fc8000ff1e0ff */
[----:B------:R-:W-:-:S06]  /*0f50*/  LEA.HI.X.SX32 R3, R12, UR11, 0x1, P0 ;  /* 0x0000000b0c037c11 */ /* 0x000fcc00080f0eff */
[----:B------:R0:W2:Y:S01]  /*0f60*/  LDG.E.U8 R3, desc[UR4][R2.64] ;  /* 0x0000000402037981 */ /* 0x0000a2000c1e1100 */
[C---:B------:R-:W-:Y:S01]  /*0f70*/  ISETP.NE.U32.AND P0, PT, R10.reuse, 0x2, PT ;  /* 0x000000020a00780c */ /* 0x040fe20003f05070 */
[----:B------:R-:W-:Y:S01]  /*0f80*/  IMAD.IADD R11, R11, 0x1, R12 ;  /* 0x000000010b0b7824 */ /* 0x000fe200078e020c */
[----:B------:R-:W-:Y:S01]  /*0f90*/  ISETP.NE.U32.AND P2, PT, R10, 0x3, PT ;  /* 0x000000030a00780c */ /* 0x000fe20003f45070 */
[----:B------:R-:W-:Y:S01]  /*0fa0*/  IMAD.MOV.U32 R5, RZ, RZ, 0x1 ;  /* 0x00000001ff057424 */ /* 0x000fe200078e00ff */
[C---:B------:R-:W-:Y:S02]  /*0fb0*/  ISETP.NE.AND.EX P0, PT, R9.reuse, RZ, PT, P0 ;  /* 0x000000ff0900720c */ /* 0x040fe40003f05300 */
[----:B------:R-:W-:Y:S02]  /*0fc0*/  ISETP.NE.AND.EX P2, PT, R9, RZ, PT, P2 ;  /* 0x000000ff0900720c */ /* 0x000fe40003f45320 */
[----:B0-----:R-:W-:Y:S02]  /*0fd0*/  IADD3 R2, P3, PT, R11, UR10, RZ ;  /* 0x0000000a0b027c10 */ /* 0x001fe4000ff7e0ff */
[----:B--2---:R-:W-:-:S02]  /*0fe0*/  ISETP.NE.AND P0, PT, R3, RZ, !P0 ;  /* 0x000000ff0300720c */ /* 0x004fc40004705270 */
[----:B------:R-:W-:-:S04]  /*0ff0*/  ISETP.NE.AND P1, PT, R3, RZ, !P2 ;  /* 0x000000ff0300720c */ /* 0x000fc80005725270 */
[----:B------:R-:W-:-:S13]  /*1000*/  PLOP3.LUT P1, PT, P0, P1, PT, 0xf8, 0x8f ;  /* 0x00000000008f781c */ /* 0x000fda0000723f70 */
[----:B------:R-:W-:Y:S02]  /*1010*/  @!P1 ISETP.EQ.AND P0, PT, R3, RZ, !P2 ;  /* 0x000000ff0300920c */ /* 0x000fe40005702270 */
[----:B------:R-:W-:Y:S02]  /*1020*/  LEA.HI.X.SX32 R3, R11, UR11, 0x1, P3 ;  /* 0x0000000b0b037c11 */ /* 0x000fe400098f0eff */
[----:B------:R-:W-:-:S05]  /*1030*/  @!P1 SEL R5, RZ, 0x1, !P0 ;  /* 0x00000001ff059807 */ /* 0x000fca0004000000 */
[----:B------:R-:W-:Y:S01]  /*1040*/  STG.E.U8 desc[UR4][R2.64], R5 ;  /* 0x0000000502007986 */ /* 0x000fe2000c101104 */
[----:B------:R-:W-:Y:S05]  /*1050*/  EXIT ;  /* 0x000000000000794d */ /* 0x000fea0003800000 */
.L_x_13:
[----:B------:R-:W-:-:S00]  /*1060*/  BRA `(.L_x_13) ;  /* 0xfffffffc00fc7947 */ /* 0x000fc0000383ffff */
[----:B------:R-:W-:-:S00]  /*1070*/  NOP ;  /* 0x0000000000007918 */ /* 0x000fc00000000000 */
        /* <DEDUP_REMOVED lines=8> */
.L_x_14:


//--------------------- .nv.shared.reserved.0     --------------------------
	.section	.nv.shared.reserved.0,"aw",@nobits
	.weak		__nv_reservedSMEM_offset_0_alias
	.size		__nv_reservedSMEM_offset_0_alias, 0, 64
	.other		__nv_reservedSMEM_offset_0_alias,@"STO_CUDA_RESERVED_SHARED STV_DEFAULT"
__nv_reservedSMEM_offset_0_alias:
	.zero		0
	.zero		64


//--------------------- .nv.constant0._Z6EvolvePbiii --------------------------
	.section	.nv.constant0._Z6EvolvePbiii,"a",@progbits
	.sectionflags	@""
	.align	4
.nv.constant0._Z6EvolvePbiii:
	.zero		916


//--------------------- SYMBOLS --------------------------

	.type		.nv.reservedSmem.offset0,@object
	.size		.nv.reservedSmem.offset0,0x4
